	.headerflags	@"EF_CUDA_TEXMODE_UNIFIED EF_CUDA_64BIT_ADDRESS EF_CUDA_ACCELERATORS EF_CUDA_SM90 EF_CUDA_VIRTUAL_SM(EF_CUDA_SM90)"
	.elftype	@"ET_EXEC"


//--------------------- .nv.info                  --------------------------
	.section	.nv.info,"",@"SHT_CUDA_INFO"
	.align	4


	//----- nvinfo : EIATTR_REGCOUNT
	.align		4
        /*0000*/ 	.byte	0x04, 0x2f
        /*0002*/ 	.short	(.L_1 - .L_0)
	.align		4
.L_0:
        /*0004*/ 	.word	index@(triton_poi_fused_add_clamp_31)
        /*0008*/ 	.word	0x00000008


	//----- nvinfo : EIATTR_MIN_STACK_SIZE
	.align		4
.L_1:
        /*000c*/ 	.byte	0x04, 0x12
        /*000e*/ 	.short	(.L_3 - .L_2)
	.align		4
.L_2:
        /*0010*/ 	.word	index@(triton_poi_fused_add_clamp_31)
        /*0014*/ 	.word	0x00000000


	//----- nvinfo : EIATTR_FRAME_SIZE
	.align		4
.L_3:
        /*0018*/ 	.byte	0x04, 0x11
        /*001a*/ 	.short	(.L_5 - .L_4)
	.align		4
.L_4:
        /*001c*/ 	.word	index@(triton_poi_fused_add_clamp_31)
        /*0020*/ 	.word	0x00000000


	//----- nvinfo : EIATTR_MIN_STACK_SIZE
	.align		4
.L_5:
        /*0024*/ 	.byte	0x04, 0x12
        /*0026*/ 	.short	(.L_7 - .L_6)
	.align		4
.L_6:
        /*0028*/ 	.word	index@(triton_poi_fused_add_clamp_31)
        /*002c*/ 	.word	0x00000000
.L_7:


//--------------------- .nv.info.triton_poi_fused_add_clamp_31 --------------------------
	.section	.nv.info.triton_poi_fused_add_clamp_31,"",@"SHT_CUDA_INFO"
	.sectionflags	@""
	.align	4


	//----- nvinfo : EIATTR_CUDA_API_VERSION
	.align		4
        /*0000*/ 	.byte	0x04, 0x37
        /*0002*/ 	.short	(.L_9 - .L_8)
.L_8:
        /*0004*/ 	.word	0x0000007c


	//----- nvinfo : EIATTR_KPARAM_INFO
	.align		4
.L_9:
        /*0008*/ 	.byte	0x04, 0x17
        /*000a*/ 	.short	(.L_11 - .L_10)
.L_10:
        /*000c*/ 	.word	0x00000000
        /*0010*/ 	.short	0x0001
        /*0012*/ 	.short	0x0008
        /*0014*/ 	.byte	0x00, 0xf0, 0x11, 0x00


	//----- nvinfo : EIATTR_KPARAM_INFO
	.align		4
.L_11:
        /*0018*/ 	.byte	0x04, 0x17
        /*001a*/ 	.short	(.L_13 - .L_12)
.L_12:
        /*001c*/ 	.word	0x00000000
        /*0020*/ 	.short	0x0000
        /*0022*/ 	.short	0x0000
        /*0024*/ 	.byte	0x00, 0xf4, 0x21, 0x00


	//----- nvinfo : EIATTR_SPARSE_MMA_MASK
	.align		4
.L_13:
        /*0028*/ 	.byte	0x03, 0x50
        /*002a*/ 	.short	0x0000


	//----- nvinfo : EIATTR_MAXREG_COUNT
	.align		4
        /*002c*/ 	.byte	0x03, 0x1b
        /*002e*/ 	.short	0x00ff


	//----- nvinfo : EIATTR_EXIT_INSTR_OFFSETS
	.align		4
        /*0030*/ 	.byte	0x04, 0x1c
        /*0032*/ 	.short	(.L_15 - .L_14)


	//   ....[0]....
.L_14:
        /*0034*/ 	.word	0x00000120


	//   ....[1]....
        /*0038*/ 	.word	0x00000150


	//----- nvinfo : EIATTR_REQNTID
	.align		4
.L_15:
        /*003c*/ 	.byte	0x04, 0x10
        /*003e*/ 	.short	(.L_17 - .L_16)
.L_16:
        /*0040*/ 	.word	0x00000020
        /*0044*/ 	.word	0x00000001
        /*0048*/ 	.word	0x00000001


	//----- nvinfo : EIATTR_CBANK_PARAM_SIZE
	.align		4
.L_17:
        /*004c*/ 	.byte	0x03, 0x19
        /*004e*/ 	.short	0x000c


	//----- nvinfo : EIATTR_PARAM_CBANK
	.align		4
        /*0050*/ 	.byte	0x04, 0x0a
        /*0052*/ 	.short	(.L_19 - .L_18)
	.align		4
.L_18:
        /*0054*/ 	.word	index@(.nv.constant0.triton_poi_fused_add_clamp_31)
        /*0058*/ 	.short	0x0210
        /*005a*/ 	.short	0x000c


	//----- nvinfo : EIATTR_SW_WAR
	.align		4
.L_19:
        /*005c*/ 	.byte	0x04, 0x36
        /*005e*/ 	.short	(.L_21 - .L_20)
.L_20:
        /*0060*/ 	.word	0x00000008
.L_21:


//--------------------- .nv.callgraph             --------------------------
	.section	.nv.callgraph,"",@"SHT_CUDA_CALLGRAPH"
	.align	4
	.sectionentsize	8
	.align		4
        /*0000*/ 	.word	0x00000000
	.align		4
        /*0004*/ 	.word	0xffffffff
	.align		4
        /*0008*/ 	.word	0x00000000
	.align		4
        /*000c*/ 	.word	0xfffffffe
	.align		4
        /*0010*/ 	.word	0x00000000
	.align		4
        /*0014*/ 	.word	0xfffffffd
	.align		4
        /*0018*/ 	.word	0x00000000
	.align		4
        /*001c*/ 	.word	0xfffffffc


//--------------------- .text.triton_poi_fused_add_clamp_31 --------------------------
	.section	.text.triton_poi_fused_add_clamp_31,"ax",@progbits
	.align	128
        .global         triton_poi_fused_add_clamp_31
        .type           triton_poi_fused_add_clamp_31,@function
        .size           triton_poi_fused_add_clamp_31,(.L_x_1 - triton_poi_fused_add_clamp_31)
        .other          triton_poi_fused_add_clamp_31,@"STO_CUDA_ENTRY STV_DEFAULT"
triton_poi_fused_add_clamp_31:
.text.triton_poi_fused_add_clamp_31:
[----:B------:R-:W0:Y:S02]  /*0000*/  LDC R1, c[0x0][0x28] ;  /* 0x00000a00ff017b82 */ /* 0x000e240000000800 */
[----:B------:R-:W1:Y:S01]  /*0010*/  S2R R2, SR_TID.X ;  /* 0x0000000000027919 */ /* 0x000e620000002100 */
[----:B------:R-:W-:Y:S01]  /*0020*/  IMAD.MOV.U32 R5, RZ, RZ, 0x3e000000 ;  /* 0x3e000000ff057424 */ /* 0x000fe200078e00ff */
[----:B------:R-:W2:Y:S01]  /*0030*/  S2R R3, SR_CTAID.X ;  /* 0x0000000000037919 */ /* 0x000ea20000002500 */
[C---:B-1----:R-:W-:Y:S02]  /*0040*/  LOP3.LUT R0, R2.reuse, 0xf, RZ, 0xc0, !PT ;  /* 0x0000000f02007812 */ /* 0x042fe400078ec0ff */
[----:B------:R-:W-:-:S03]  /*0050*/  LOP3.LUT P0, RZ, R2, 0x10, RZ, 0xc0, !PT ;  /* 0x0000001002ff7812 */ /* 0x000fc6000780c0ff */
[----:B--2---:R-:W-:-:S05]  /*0060*/  IMAD R3, R3, 0x10, R0 ;  /* 0x0000001003037824 */ /* 0x004fca00078e0200 */
[----:B------:R-:W-:Y:S02]  /*0070*/  I2FP.F32.S32 R0, R3 ;  /* 0x0000000300007245 */ /* 0x000fe40000201400 */
[----:B------:R-:W-:-:S03]  /*0080*/  ISETP.LT.AND P0, PT, R3, 0x10, !P0 ;  /* 0x000000100300780c */ /* 0x000fc60004701270 */
[----:B------:R-:W-:-:S04]  /*0090*/  FADD R0, R0, 0.5 ;  /* 0x3f00000000007421 */ /* 0x000fc80000000000 */
[----:B------:R-:W-:Y:S02]  /*00a0*/  FFMA R0, R0, R5, -0.5 ;  /* 0xbf00000000007423 */ /* 0x000fe40000000005 */
[----:B------:R-:W1:Y:S03]  /*00b0*/  LDC.64 R4, c[0x0][0x210] ;  /* 0x00008400ff047b82 */ /* 0x000e660000000a00 */
[----:B------:R-:W-:-:S06]  /*00c0*/  FMNMX R0, RZ, R0, !PT ;  /* 0x00000000ff007209 */ /* 0x000fcc0007800000 */
[----:B------:R-:W2:Y:S02]  /*00d0*/  F2I.TRUNC.NTZ R0, R0 ;  /* 0x0000000000007305 */ /* 0x000ea4000020f100 */
[----:B--2---:R-:W-:Y:S01]  /*00e0*/  VIMNMX R2, RZ, R0, PT ;  /* 0x00000000ff027248 */ /* 0x004fe20003fe0100 */
[----:B-1----:R-:W-:-:S04]  /*00f0*/  IMAD.WIDE R4, R3, 0x8, R4 ;  /* 0x0000000803047825 */ /* 0x002fc800078e0204 */
[----:B------:R-:W-:-:S05]  /*0100*/  VIADD R2, R2, 0x1 ;  /* 0x0000000102027836 */ /* 0x000fca0000000000 */
[----:B------:R-:W-:Y:S01]  /*0110*/  SHF.R.S32.HI R3, RZ, 0x1f, R2 ;  /* 0x0000001fff037819 */ /* 0x000fe20000011402 */
[----:B------:R-:W-:Y:S06]  /*0120*/  @!P0 EXIT ;  /* 0x000000000000894d */ /* 0x000fec0003800000 */
[----:B------:R-:W-:Y:S02]  /*0130*/  ULDC.64 UR4, c[0x0][0x208] ;  /* 0x0000820000047ab9 */ /* 0x000fe40000000a00 */
[----:B------:R-:W-:Y:S01]  /*0140*/  STG.E.64 desc[UR4][R4.64], R2 ;  /* 0x0000000204007986 */ /* 0x000fe2000c101b04 */
[----:B------:R-:W-:Y:S05]  /*0150*/  EXIT ;  /* 0x000000000000794d */ /* 0x000fea0003800000 */
.L_x_0:
[----:B------:R-:W-:-:S00]  /*0160*/  BRA `(.L_x_0) ;  /* 0xfffffffc00fc7947 */ /* 0x000fc0000383ffff */
[----:B------:R-:W-:-:S00]  /*0170*/  NOP ;  /* 0x0000000000007918 */ /* 0x000fc00000000000 */
        /* <DEDUP_REMOVED lines=8> */
.L_x_1:


//--------------------- .nv.constant0.triton_poi_fused_add_clamp_31 --------------------------
	.section	.nv.constant0.triton_poi_fused_add_clamp_31,"a",@progbits
	.sectionflags	@""
	.align	4
.nv.constant0.triton_poi_fused_add_clamp_31:
	.zero		540
